//
// Generated by NVIDIA NVVM Compiler
//
// Compiler Build ID: CL-36424714
// Cuda compilation tools, release 13.0, V13.0.88
// Based on NVVM 20.0.0
//

.version 9.0
.target sm_100
.address_size 64

	// .globl	_Z28matmul_transpose_kernel_bf16PKfPfii

.visible .entry _Z28matmul_transpose_kernel_bf16PKfPfii(
	.param .u64 .ptr .align 1 _Z28matmul_transpose_kernel_bf16PKfPfii_param_0,
	.param .u64 .ptr .align 1 _Z28matmul_transpose_kernel_bf16PKfPfii_param_1,
	.param .u32 _Z28matmul_transpose_kernel_bf16PKfPfii_param_2,
	.param .u32 _Z28matmul_transpose_kernel_bf16PKfPfii_param_3
)
{
	.reg .pred 	%p<4>;
	.reg .b32 	%r<13>;
	.reg .b32 	%f<2>;
	.reg .b64 	%rd<9>;

	ld.param.u64 	%rd1, [_Z28matmul_transpose_kernel_bf16PKfPfii_param_0];
	ld.param.u64 	%rd2, [_Z28matmul_transpose_kernel_bf16PKfPfii_param_1];
	ld.param.u32 	%r3, [_Z28matmul_transpose_kernel_bf16PKfPfii_param_2];
	ld.param.u32 	%r4, [_Z28matmul_transpose_kernel_bf16PKfPfii_param_3];
	mov.u32 	%r5, %ctaid.y;
	mov.u32 	%r6, %ntid.y;
	mov.u32 	%r7, %tid.y;
	mad.lo.s32 	%r1, %r5, %r6, %r7;
	mov.u32 	%r8, %ctaid.x;
	mov.u32 	%r9, %ntid.x;
	mov.u32 	%r10, %tid.x;
	mad.lo.s32 	%r2, %r8, %r9, %r10;
	setp.ge.s32 	%p1, %r1, %r3;
	setp.ge.s32 	%p2, %r2, %r4;
	or.pred  	%p3, %p1, %p2;
	@%p3 bra 	$L__BB0_2;
	cvta.to.global.u64 	%rd3, %rd1;
	cvta.to.global.u64 	%rd4, %rd2;
	mad.lo.s32 	%r11, %r4, %r1, %r2;
	mul.wide.s32 	%rd5, %r11, 4;
	add.s64 	%rd6, %rd3, %rd5;
	ld.global.f32 	%f1, [%rd6];
	mad.lo.s32 	%r12, %r3, %r2, %r1;
	mul.wide.s32 	%rd7, %r12, 4;
	add.s64 	%rd8, %rd4, %rd7;
	st.global.f32 	[%rd8], %f1;
$L__BB0_2:
	ret;

}


// ===== COMPILED SASS (sm_100) =====

	.target	sm_100

	.elftype	@"ET_EXEC"


//--------------------- .note.nv.tkinfo           --------------------------
	.section	.note.nv.tkinfo,"",@"SHT_NOTE"
	.sectionflags	@"SHF_NOTE_NV_TKINFO"
	.tkinfo
        /*0018*/ 	.word	0x00000002
        /*0030*/ 	.string	""
        /*0030*/ 	.string	"ptxas"
        /*0030*/ 	.string	"Cuda compilation tools, release 13.0, V13.0.88"
        /*0030*/ 	.string	"Build cuda_13.0.r13.0/compiler.36424714_0"
        /*0030*/ 	.string	"-arch sm_100 -m 64 "



//--------------------- .note.nv.cuinfo           --------------------------
	.section	.note.nv.cuinfo,"",@"SHT_NOTE"
	.sectionflags	@"SHF_NOTE_NV_CUINFO"
        /*0018*/ 	.short	0x0002
        /*001a*/ 	.short	0x0064
        /*001c*/ 	.short	0x0082
	.zero		2


//--------------------- .nv.info                  --------------------------
	.section	.nv.info,"",@"SHT_CUDA_INFO"
	.align	4


	//----- nvinfo : EIATTR_REGCOUNT
	.align		4
        /*0000*/ 	.byte	0x04, 0x2f
        /*0002*/ 	.short	(.L_1 - .L_0)
	.align		4
.L_0:
        /*0004*/ 	.word	index@(_Z28matmul_transpose_kernel_bf16PKfPfii)
        /*0008*/ 	.word	0x0000000a


	//----- nvinfo : EIATTR_FRAME_SIZE
	.align		4
.L_1:
        /*000c*/ 	.byte	0x04, 0x11
        /*000e*/ 	.short	(.L_3 - .L_2)
	.align		4
.L_2:
        /*0010*/ 	.word	index@(_Z28matmul_transpose_kernel_bf16PKfPfii)
        /*0014*/ 	.word	0x00000000


	//----- nvinfo : EIATTR_MIN_STACK_SIZE
	.align		4
.L_3:
        /*0018*/ 	.byte	0x04, 0x12
        /*001a*/ 	.short	(.L_5 - .L_4)
	.align		4
.L_4:
        /*001c*/ 	.word	index@(_Z28matmul_transpose_kernel_bf16PKfPfii)
        /*0020*/ 	.word	0x00000000
.L_5:


//--------------------- .nv.compat                --------------------------
	.section	.nv.compat,"",@"SHT_CUDA_COMPAT_INFO"
	.align	4
        /*0000*/ 	.byte	0x02, 0x09, 0x00, 0x00, 0x02, 0x02, 0x01, 0x00, 0x02, 0x05, 0x05, 0x00, 0x03, 0x07, 0x01, 0x01
        /*0010*/ 	.byte	0x02, 0x03, 0x00, 0x00, 0x02, 0x06, 0x01, 0x00, 0x04, 0x0b, 0x08, 0x00, 0x09, 0x00, 0x00, 0x00
        /*0020*/ 	.byte	0x00, 0x00, 0x00, 0x00


//--------------------- .nv.info._Z28matmul_transpose_kernel_bf16PKfPfii --------------------------
	.section	.nv.info._Z28matmul_transpose_kernel_bf16PKfPfii,"",@"SHT_CUDA_INFO"
	.sectionflags	@""
	.align	4


	//----- nvinfo : EIATTR_CUDA_API_VERSION
	.align		4
        /*0000*/ 	.byte	0x04, 0x37
        /*0002*/ 	.short	(.L_7 - .L_6)
.L_6:
        /*0004*/ 	.word	0x00000082


	//----- nvinfo : EIATTR_KPARAM_INFO
	.align		4
.L_7:
        /*0008*/ 	.byte	0x04, 0x17
        /*000a*/ 	.short	(.L_9 - .L_8)
.L_8:
        /*000c*/ 	.word	0x00000000
        /*0010*/ 	.short	0x0003
        /*0012*/ 	.short	0x0014
        /*0014*/ 	.byte	0x00, 0xf0, 0x11, 0x00


	//----- nvinfo : EIATTR_KPARAM_INFO
	.align		4
.L_9:
        /*0018*/ 	.byte	0x04, 0x17
        /*001a*/ 	.short	(.L_11 - .L_10)
.L_10:
        /*001c*/ 	.word	0x00000000
        /*0020*/ 	.short	0x0002
        /*0022*/ 	.short	0x0010
        /*0024*/ 	.byte	0x00, 0xf0, 0x11, 0x00


	//----- nvinfo : EIATTR_KPARAM_INFO
	.align		4
.L_11:
        /*0028*/ 	.byte	0x04, 0x17
        /*002a*/ 	.short	(.L_13 - .L_12)
.L_12:
        /*002c*/ 	.word	0x00000000
        /*0030*/ 	.short	0x0001
        /*0032*/ 	.short	0x0008
        /*0034*/ 	.byte	0x00, 0xf5, 0x21, 0x00


	//----- nvinfo : EIATTR_KPARAM_INFO
	.align		4
.L_13:
        /*0038*/ 	.byte	0x04, 0x17
        /*003a*/ 	.short	(.L_15 - .L_14)
.L_14:
        /*003c*/ 	.word	0x00000000
        /*0040*/ 	.short	0x0000
        /*0042*/ 	.short	0x0000
        /*0044*/ 	.byte	0x00, 0xf5, 0x21, 0x00


	//----- nvinfo : EIATTR_SPARSE_MMA_MASK
	.align		4
.L_15:
        /*0048*/ 	.byte	0x03, 0x50
        /*004a*/ 	.short	0x0000


	//----- nvinfo : EIATTR_MAXREG_COUNT
	.align		4
        /*004c*/ 	.byte	0x03, 0x1b
        /*004e*/ 	.short	0x00ff


	//----- nvinfo : EIATTR_MERCURY_ISA_VERSION
	.align		4
        /*0050*/ 	.byte	0x03, 0x5f
        /*0052*/ 	.short	0x0101


	//----- nvinfo : EIATTR_VRC_CTA_INIT_COUNT
	.align		4
        /*0054*/ 	.byte	0x02, 0x4a
	.zero		1
	.zero		1


	//----- nvinfo : EIATTR_EXIT_INSTR_OFFSETS
	.align		4
        /*0058*/ 	.byte	0x04, 0x1c
        /*005a*/ 	.short	(.L_17 - .L_16)


	//   ....[0]....
.L_16:
        /*005c*/ 	.word	0x000000c0


	//   ....[1]....
        /*0060*/ 	.word	0x00000160


	//----- nvinfo : EIATTR_CBANK_PARAM_SIZE
	.align		4
.L_17:
        /*0064*/ 	.byte	0x03, 0x19
        /*0066*/ 	.short	0x0018


	//----- nvinfo : EIATTR_PARAM_CBANK
	.align		4
        /*0068*/ 	.byte	0x04, 0x0a
        /*006a*/ 	.short	(.L_19 - .L_18)
	.align		4
.L_18:
        /*006c*/ 	.word	index@(.nv.constant0._Z28matmul_transpose_kernel_bf16PKfPfii)
        /*0070*/ 	.short	0x0380
        /*0072*/ 	.short	0x0018


	//----- nvinfo : EIATTR_SW_WAR
	.align		4
.L_19:
        /*0074*/ 	.byte	0x04, 0x36
        /*0076*/ 	.short	(.L_21 - .L_20)
.L_20:
        /*0078*/ 	.word	0x00000008
.L_21:


//--------------------- .nv.callgraph             --------------------------
	.section	.nv.callgraph,"",@"SHT_CUDA_CALLGRAPH"
	.align	4
	.sectionentsize	8
	.align		4
        /*0000*/ 	.word	0x00000000
	.align		4
        /*0004*/ 	.word	0xffffffff
	.align		4
        /*0008*/ 	.word	0x00000000
	.align		4
        /*000c*/ 	.word	0xfffffffe
	.align		4
        /*0010*/ 	.word	0x00000000
	.align		4
        /*0014*/ 	.word	0xfffffffd
	.align		4
        /*0018*/ 	.word	0x00000000
	.align		4
        /*001c*/ 	.word	0xfffffffc


//--------------------- .text._Z28matmul_transpose_kernel_bf16PKfPfii --------------------------
	.section	.text._Z28matmul_transpose_kernel_bf16PKfPfii,"ax",@progbits
	.align	128
        .global         _Z28matmul_transpose_kernel_bf16PKfPfii
        .type           _Z28matmul_transpose_kernel_bf16PKfPfii,@function
        .size           _Z28matmul_transpose_kernel_bf16PKfPfii,(.L_x_1 - _Z28matmul_transpose_kernel_bf16PKfPfii)
        .other          _Z28matmul_transpose_kernel_bf16PKfPfii,@"STO_CUDA_ENTRY STV_DEFAULT"
_Z28matmul_transpose_kernel_bf16PKfPfii:
.text._Z28matmul_transpose_kernel_bf16PKfPfii:
[----:B------:R-:W-:Y:S01]  /*0000*/  LDC R1, c[0x0][0x37c] ;  /* 0x0000df00ff017b82 */ /* 0x000fe20000000800 */
[----:B------:R-:W0:Y:S07]  /*0010*/  S2R R2, SR_TID.X ;  /* 0x0000000000027919 */ /* 0x000e2e0000002100 */
[----:B------:R-:W1:Y:S01]  /*0020*/  LDC R0, c[0x0][0x364] ;  /* 0x0000d900ff007b82 */ /* 0x000e620000000800 */
[----:B------:R-:W2:Y:S01]  /*0030*/  LDCU.64 UR6, c[0x0][0x390] ;  /* 0x00007200ff0677ac */ /* 0x000ea20008000a00 */
[----:B------:R-:W1:Y:S06]  /*0040*/  S2R R3, SR_TID.Y ;  /* 0x0000000000037919 */ /* 0x000e6c0000002200 */
[----:B------:R-:W0:Y:S08]  /*0050*/  S2UR UR5, SR_CTAID.X ;  /* 0x00000000000579c3 */ /* 0x000e300000002500 */
[----:B------:R-:W0:Y:S08]  /*0060*/  LDC R7, c[0x0][0x360] ;  /* 0x0000d800ff077b82 */ /* 0x000e300000000800 */
[----:B------:R-:W1:Y:S01]  /*0070*/  S2UR UR4, SR_CTAID.Y ;  /* 0x00000000000479c3 */ /* 0x000e620000002600 */
[----:B0-----:R-:W-:-:S05]  /*0080*/  IMAD R7, R7, UR5, R2 ;  /* 0x0000000507077c24 */ /* 0x001fca000f8e0202 */
[----:B--2---:R-:W-:Y:S01]  /*0090*/  ISETP.GE.AND P0, PT, R7, UR7, PT ;  /* 0x0000000707007c0c */ /* 0x004fe2000bf06270 */
[----:B-1----:R-:W-:-:S05]  /*00a0*/  IMAD R0, R0, UR4, R3 ;  /* 0x0000000400007c24 */ /* 0x002fca000f8e0203 */
[----:B------:R-:W-:-:S13]  /*00b0*/  ISETP.GE.OR P0, PT, R0, UR6, P0 ;  /* 0x0000000600007c0c */ /* 0x000fda0008706670 */
[----:B------:R-:W-:Y:S05]  /*00c0*/  @P0 EXIT ;  /* 0x000000000000094d */ /* 0x000fea0003800000 */
[----:B------:R-:W0:Y:S01]  /*00d0*/  LDC.64 R2, c[0x0][0x380] ;  /* 0x0000e000ff027b82 */ /* 0x000e220000000a00 */
[----:B------:R-:W1:Y:S01]  /*00e0*/  LDCU.64 UR4, c[0x0][0x358] ;  /* 0x00006b00ff0477ac */ /* 0x000e620008000a00 */
[----:B------:R-:W-:-:S04]  /*00f0*/  IMAD R5, R0, UR7, R7 ;  /* 0x0000000700057c24 */ /* 0x000fc8000f8e0207 */
[----:B0-----:R-:W-:Y:S02]  /*0100*/  IMAD.WIDE R2, R5, 0x4, R2 ;  /* 0x0000000405027825 */ /* 0x001fe400078e0202 */
[----:B------:R-:W0:Y:S04]  /*0110*/  LDC.64 R4, c[0x0][0x388] ;  /* 0x0000e200ff047b82 */ /* 0x000e280000000a00 */
[----:B-1----:R-:W2:Y:S01]  /*0120*/  LDG.E R3, desc[UR4][R2.64] ;  /* 0x0000000402037981 */ /* 0x002ea2000c1e1900 */
[----:B------:R-:W-:-:S04]  /*0130*/  IMAD R7, R7, UR6, R0 ;  /* 0x0000000607077c24 */ /* 0x000fc8000f8e0200 */
[----:B0-----:R-:W-:-:S05]  /*0140*/  IMAD.WIDE R4, R7, 0x4, R4 ;  /* 0x0000000407047825 */ /* 0x001fca00078e0204 */
[----:B--2---:R-:W-:Y:S01]  /*0150*/  STG.E desc[UR4][R4.64], R3 ;  /* 0x0000000304007986 */ /* 0x004fe2000c101904 */
[----:B------:R-:W-:Y:S05]  /*0160*/  EXIT ;  /* 0x000000000000794d */ /* 0x000fea0003800000 */
.L_x_0:
[----:B------:R-:W-:-:S00]  /*0170*/  BRA `(.L_x_0) ;  /* 0xfffffffc00fc7947 */ /* 0x000fc0000383ffff */
[----:B------:R-:W-:-:S00]  /*0180*/  NOP ;  /* 0x0000000000007918 */ /* 0x000fc00000000000 */
[----:B------:R-:W-:-:S00]  /*0190*/  NOP ;  /* 0x0000000000007918 */ /* 0x000fc00000000000 */
[----:B------:R-:W-:-:S00]  /*01a0*/  NOP ;  /* 0x0000000000007918 */ /* 0x000fc00000000000 */
[----:B------:R-:W-:-:S00]  /*01b0*/  NOP ;  /* 0x0000000000007918 */ /* 0x000fc00000000000 */
[----:B------:R-:W-:-:S00]  /*01c0*/  NOP ;  /* 0x0000000000007918 */ /* 0x000fc00000000000 */
[----:B------:R-:W-:-:S00]  /*01d0*/  NOP ;  /* 0x0000000000007918 */ /* 0x000fc00000000000 */
[----:B------:R-:W-:-:S00]  /*01e0*/  NOP ;  /* 0x0000000000007918 */ /* 0x000fc00000000000 */
[----:B------:R-:W-:-:S00]  /*01f0*/  NOP ;  /* 0x0000000000007918 */ /* 0x000fc00000000000 */
.L_x_1:


//--------------------- .nv.shared.reserved.0     --------------------------
	.section	.nv.shared.reserved.0,"aw",@nobits
	.weak		__nv_reservedSMEM_offset_0_alias
	.size		__nv_reservedSMEM_offset_0_alias, 0, 64
	.other		__nv_reservedSMEM_offset_0_alias,@"STO_CUDA_RESERVED_SHARED STV_DEFAULT"
__nv_reservedSMEM_offset_0_alias:
	.zero		0
	.zero		64


//--------------------- .nv.constant0._Z28matmul_transpose_kernel_bf16PKfPfii --------------------------
	.section	.nv.constant0._Z28matmul_transpose_kernel_bf16PKfPfii,"a",@progbits
	.sectionflags	@""
	.align	4
.nv.constant0._Z28matmul_transpose_kernel_bf16PKfPfii:
	.zero		920


//--------------------- SYMBOLS --------------------------

	.type		.nv.reservedSmem.offset0,@object
	.size		.nv.reservedSmem.offset0,0x4
